	.headerflags	@"EF_CUDA_TEXMODE_UNIFIED EF_CUDA_64BIT_ADDRESS EF_CUDA_ACCELERATORS EF_CUDA_SM90 EF_CUDA_VIRTUAL_SM(EF_CUDA_SM90)"
	.elftype	@"ET_EXEC"


//--------------------- .nv.info                  --------------------------
	.section	.nv.info,"",@"SHT_CUDA_INFO"
	.align	4


	//----- nvinfo : EIATTR_REGCOUNT
	.align		4
        /*0000*/ 	.byte	0x04, 0x2f
        /*0002*/ 	.short	(.L_3 - .L_2)
	.align		4
.L_2:
        /*0004*/ 	.word	index@(triton_poi_fused__native_batch_norm_legit_no_training_hardtanh_3)
        /*0008*/ 	.word	0x00000017


	//----- nvinfo : EIATTR_MIN_STACK_SIZE
	.align		4
.L_3:
        /*000c*/ 	.byte	0x04, 0x12
        /*000e*/ 	.short	(.L_5 - .L_4)
	.align		4
.L_4:
        /*0010*/ 	.word	index@(triton_poi_fused__native_batch_norm_legit_no_training_hardtanh_3)
        /*0014*/ 	.word	0x00000000


	//----- nvinfo : EIATTR_FRAME_SIZE
	.align		4
.L_5:
        /*0018*/ 	.byte	0x04, 0x11
        /*001a*/ 	.short	(.L_7 - .L_6)
	.align		4
.L_6:
        /*001c*/ 	.word	index@(triton_poi_fused__native_batch_norm_legit_no_training_hardtanh_3)
        /*0020*/ 	.word	0x00000000


	//----- nvinfo : EIATTR_MIN_STACK_SIZE
	.align		4
.L_7:
        /*0024*/ 	.byte	0x04, 0x12
        /*0026*/ 	.short	(.L_9 - .L_8)
	.align		4
.L_8:
        /*0028*/ 	.word	index@(triton_poi_fused__native_batch_norm_legit_no_training_hardtanh_3)
        /*002c*/ 	.word	0x00000000
.L_9:


//--------------------- .nv.info.triton_poi_fused__native_batch_norm_legit_no_training_hardtanh_3 --------------------------
	.section	.nv.info.triton_poi_fused__native_batch_norm_legit_no_training_hardtanh_3,"",@"SHT_CUDA_INFO"
	.sectionflags	@""
	.align	4


	//----- nvinfo : EIATTR_CUDA_API_VERSION
	.align		4
        /*0000*/ 	.byte	0x04, 0x37
        /*0002*/ 	.short	(.L_11 - .L_10)
.L_10:
        /*0004*/ 	.word	0x0000007c


	//----- nvinfo : EIATTR_KPARAM_INFO
	.align		4
.L_11:
        /*0008*/ 	.byte	0x04, 0x17
        /*000a*/ 	.short	(.L_13 - .L_12)
.L_12:
        /*000c*/ 	.word	0x00000000
        /*0010*/ 	.short	0x0006
        /*0012*/ 	.short	0x0030
        /*0014*/ 	.byte	0x00, 0xf0, 0x11, 0x00


	//----- nvinfo : EIATTR_KPARAM_INFO
	.align		4
.L_13:
        /*0018*/ 	.byte	0x04, 0x17
        /*001a*/ 	.short	(.L_15 - .L_14)
.L_14:
        /*001c*/ 	.word	0x00000000
        /*0020*/ 	.short	0x0005
        /*0022*/ 	.short	0x0028
        /*0024*/ 	.byte	0x00, 0xf4, 0x21, 0x00


	//----- nvinfo : EIATTR_KPARAM_INFO
	.align		4
.L_15:
        /*0028*/ 	.byte	0x04, 0x17
        /*002a*/ 	.short	(.L_17 - .L_16)
.L_16:
        /*002c*/ 	.word	0x00000000
        /*0030*/ 	.short	0x0004
        /*0032*/ 	.short	0x0020
        /*0034*/ 	.byte	0x00, 0xf4, 0x21, 0x00


	//----- nvinfo : EIATTR_KPARAM_INFO
	.align		4
.L_17:
        /*0038*/ 	.byte	0x04, 0x17
        /*003a*/ 	.short	(.L_19 - .L_18)
.L_18:
        /*003c*/ 	.word	0x00000000
        /*0040*/ 	.short	0x0003
        /*0042*/ 	.short	0x0018
        /*0044*/ 	.byte	0x00, 0xf4, 0x21, 0x00


	//----- nvinfo : EIATTR_KPARAM_INFO
	.align		4
.L_19:
        /*0048*/ 	.byte	0x04, 0x17
        /*004a*/ 	.short	(.L_21 - .L_20)
.L_20:
        /*004c*/ 	.word	0x00000000
        /*0050*/ 	.short	0x0002
        /*0052*/ 	.short	0x0010
        /*0054*/ 	.byte	0x00, 0xf4, 0x21, 0x00


	//----- nvinfo : EIATTR_KPARAM_INFO
	.align		4
.L_21:
        /*0058*/ 	.byte	0x04, 0x17
        /*005a*/ 	.short	(.L_23 - .L_22)
.L_22:
        /*005c*/ 	.word	0x00000000
        /*0060*/ 	.short	0x0001
        /*0062*/ 	.short	0x0008
        /*0064*/ 	.byte	0x00, 0xf4, 0x21, 0x00


	//----- nvinfo : EIATTR_KPARAM_INFO
	.align		4
.L_23:
        /*0068*/ 	.byte	0x04, 0x17
        /*006a*/ 	.short	(.L_25 - .L_24)
.L_24:
        /*006c*/ 	.word	0x00000000
        /*0070*/ 	.short	0x0000
        /*0072*/ 	.short	0x0000
        /*0074*/ 	.byte	0x00, 0xf4, 0x21, 0x00


	//----- nvinfo : EIATTR_SPARSE_MMA_MASK
	.align		4
.L_25:
        /*0078*/ 	.byte	0x03, 0x50
        /*007a*/ 	.short	0x0000


	//----- nvinfo : EIATTR_MAXREG_COUNT
	.align		4
        /*007c*/ 	.byte	0x03, 0x1b
        /*007e*/ 	.short	0x00ff


	//----- nvinfo : EIATTR_EXIT_INSTR_OFFSETS
	.align		4
        /*0080*/ 	.byte	0x04, 0x1c
        /*0082*/ 	.short	(.L_27 - .L_26)


	//   ....[0]....
.L_26:
        /*0084*/ 	.word	0x00000480


	//   ....[1]....
        /*0088*/ 	.word	0x000004a0


	//----- nvinfo : EIATTR_REQNTID
	.align		4
.L_27:
        /*008c*/ 	.byte	0x04, 0x10
        /*008e*/ 	.short	(.L_29 - .L_28)
.L_28:
        /*0090*/ 	.word	0x00000100
        /*0094*/ 	.word	0x00000001
        /*0098*/ 	.word	0x00000001


	//----- nvinfo : EIATTR_CBANK_PARAM_SIZE
	.align		4
.L_29:
        /*009c*/ 	.byte	0x03, 0x19
        /*009e*/ 	.short	0x0034


	//----- nvinfo : EIATTR_PARAM_CBANK
	.align		4
        /*00a0*/ 	.byte	0x04, 0x0a
        /*00a2*/ 	.short	(.L_31 - .L_30)
	.align		4
.L_30:
        /*00a4*/ 	.word	index@(.nv.constant0.triton_poi_fused__native_batch_norm_legit_no_training_hardtanh_3)
        /*00a8*/ 	.short	0x0210
        /*00aa*/ 	.short	0x0034


	//----- nvinfo : EIATTR_SW_WAR
	.align		4
.L_31:
        /*00ac*/ 	.byte	0x04, 0x36
        /*00ae*/ 	.short	(.L_33 - .L_32)
.L_32:
        /*00b0*/ 	.word	0x00000008
.L_33:


//--------------------- .nv.callgraph             --------------------------
	.section	.nv.callgraph,"",@"SHT_CUDA_CALLGRAPH"
	.align	4
	.sectionentsize	8
	.align		4
        /*0000*/ 	.word	0x00000000
	.align		4
        /*0004*/ 	.word	0xffffffff
	.align		4
        /*0008*/ 	.word	0x00000000
	.align		4
        /*000c*/ 	.word	0xfffffffe
	.align		4
        /*0010*/ 	.word	0x00000000
	.align		4
        /*0014*/ 	.word	0xfffffffd
	.align		4
        /*0018*/ 	.word	0x00000000
	.align		4
        /*001c*/ 	.word	0xfffffffc


//--------------------- .nv.constant4             --------------------------
	.section	.nv.constant4,"a",@progbits
	.align	8
	.align		8
.nv.constant4:
        /*0000*/ 	.dword	_$_str
	.align		8
        /*0008*/ 	.dword	_$_str_$_2


//--------------------- .text.triton_poi_fused__native_batch_norm_legit_no_training_hardtanh_3 --------------------------
	.section	.text.triton_poi_fused__native_batch_norm_legit_no_training_hardtanh_3,"ax",@progbits
	.align	128
        .global         triton_poi_fused__native_batch_norm_legit_no_training_hardtanh_3
        .type           triton_poi_fused__native_batch_norm_legit_no_training_hardtanh_3,@function
        .size           triton_poi_fused__native_batch_norm_legit_no_training_hardtanh_3,(.L_x_1 - triton_poi_fused__native_batch_norm_legit_no_training_hardtanh_3)
        .other          triton_poi_fused__native_batch_norm_legit_no_training_hardtanh_3,@"STO_CUDA_ENTRY STV_DEFAULT"
triton_poi_fused__native_batch_norm_legit_no_training_hardtanh_3:
.text.triton_poi_fused__native_batch_norm_legit_no_training_hardtanh_3:
[----:B------:R-:W0:Y:S01]  /*0000*/  LDC R1, c[0x0][0x28] ;  /* 0x00000a00ff017b82 */ /* 0x000e220000000800 */
[----:B------:R-:W1:Y:S07]  /*0010*/  S2R R0, SR_TID.X ;  /* 0x0000000000007919 */ /* 0x000e6e0000002100 */
[----:B------:R-:W2:Y:S01]  /*0020*/  LDC.64 R8, c[0x0][0x220] ;  /* 0x00008800ff087b82 */ /* 0x000ea20000000a00 */
[----:B------:R-:W-:Y:S01]  /*0030*/  ULDC.64 UR4, c[0x0][0x208] ;  /* 0x0000820000047ab9 */ /* 0x000fe20000000a00 */
[----:B------:R-:W3:Y:S06]  /*0040*/  S2R R5, SR_CTAID.X ;  /* 0x0000000000057919 */ /* 0x000eec0000002500 */
[----:B------:R-:W4:Y:S08]  /*0050*/  LDC.64 R14, c[0x0][0x218] ;  /* 0x00008600ff0e7b82 */ /* 0x000f300000000a00 */
[----:B------:R-:W5:Y:S08]  /*0060*/  LDC.64 R12, c[0x0][0x210] ;  /* 0x00008400ff0c7b82 */ /* 0x000f700000000a00 */
[----:B------:R-:W5:Y:S01]  /*0070*/  LDC.64 R16, c[0x0][0x228] ;  /* 0x00008a00ff107b82 */ /* 0x000f620000000a00 */
[----:B-1----:R-:W-:-:S07]  /*0080*/  IMAD.SHL.U32 R0, R0, 0x2, RZ ;  /* 0x0000000200007824 */ /* 0x002fce00078e00ff */
[----:B------:R-:W1:Y:S01]  /*0090*/  LDC.64 R18, c[0x0][0x230] ;  /* 0x00008c00ff127b82 */ /* 0x000e620000000a00 */
[----:B---3--:R-:W-:Y:S02]  /*00a0*/  SHF.R.S32.HI R3, RZ, 0x16, R5 ;  /* 0x00000016ff037819 */ /* 0x008fe40000011405 */
[----:B------:R-:W-:Y:S02]  /*00b0*/  LOP3.LUT R0, R0, 0x1fe, RZ, 0xc0, !PT ;  /* 0x000001fe00007812 */ /* 0x000fe400078ec0ff */
[----:B------:R-:W-:-:S03]  /*00c0*/  SGXT R3, R3, 0x1 ;  /* 0x000000010303781a */ /* 0x000fc60000000200 */
[----:B------:R-:W-:-:S05]  /*00d0*/  IMAD R0, R5, 0x200, R0 ;  /* 0x0000020005007824 */ /* 0x000fca00078e0200 */
[----:B------:R-:W-:Y:S02]  /*00e0*/  LEA.HI R3, R3, R0, RZ, 0x5 ;  /* 0x0000000003037211 */ /* 0x000fe400078f28ff */
[----:B------:R-:W-:Y:S02]  /*00f0*/  ISETP.GE.AND P0, PT, R0, 0x1e080, PT ;  /* 0x0001e0800000780c */ /* 0x000fe40003f06270 */
[----:B------:R-:W-:-:S05]  /*0100*/  LOP3.LUT R3, R3, 0xffffffe0, RZ, 0xc0, !PT ;  /* 0xffffffe003037812 */ /* 0x000fca00078ec0ff */
[----:B------:R-:W-:Y:S01]  /*0110*/  IMAD.IADD R11, R0, 0x1, -R3 ;  /* 0x00000001000b7824 */ /* 0x000fe200078e0a03 */
[----:B------:R-:W-:-:S03]  /*0120*/  CS2R R2, SRZ ;  /* 0x0000000000027805 */ /* 0x000fc6000001ff00 */
[----:B--2---:R-:W-:-:S05]  /*0130*/  IMAD.WIDE R8, R11, 0x4, R8 ;  /* 0x000000040b087825 */ /* 0x004fca00078e0208 */
[----:B------:R2:W3:Y:S01]  /*0140*/  @!P0 LDG.E.EL.64 R2, desc[UR4][R8.64] ;  /* 0x0000000408028981 */ /* 0x0004e2000c2e1b00 */
[----:B------:R-:W-:Y:S02]  /*0150*/  CS2R R4, SRZ ;  /* 0x0000000000047805 */ /* 0x000fe4000001ff00 */
[----:B------:R-:W-:Y:S01]  /*0160*/  CS2R R6, SRZ ;  /* 0x0000000000067805 */ /* 0x000fe2000001ff00 */
[----:B----4-:R-:W-:-:S04]  /*0170*/  IMAD.WIDE R14, R11, 0x4, R14 ;  /* 0x000000040b0e7825 */ /* 0x010fc800078e020e */
[----:B-----5:R-:W-:Y:S01]  /*0180*/  IMAD.WIDE R12, R0, 0x4, R12 ;  /* 0x00000004000c7825 */ /* 0x020fe200078e020c */
[----:B------:R-:W4:Y:S01]  /*0190*/  @!P0 LDG.E.EL.64 R4, desc[UR4][R14.64] ;  /* 0x000000040e048981 */ /* 0x000f22000c2e1b00 */
[----:B--2---:R-:W-:Y:S02]  /*01a0*/  CS2R R8, SRZ ;  /* 0x0000000000087805 */ /* 0x004fe4000001ff00 */
[C---:B0-----:R-:W-:Y:S01]  /*01b0*/  IMAD.WIDE R16, R11.reuse, 0x4, R16 ;  /* 0x000000040b107825 */ /* 0x041fe200078e0210 */
[----:B------:R0:W4:Y:S03]  /*01c0*/  @!P0 LDG.E.64 R6, desc[UR4][R12.64] ;  /* 0x000000040c068981 */ /* 0x000126000c1e1b00 */
[----:B-1----:R-:W-:Y:S01]  /*01d0*/  IMAD.WIDE R18, R11, 0x4, R18 ;  /* 0x000000040b127825 */ /* 0x002fe200078e0212 */
[----:B------:R-:W-:-:S04]  /*01e0*/  CS2R R10, SRZ ;  /* 0x00000000000a7805 */ /* 0x000fc8000001ff00 */
[----:B------:R-:W2:Y:S04]  /*01f0*/  @!P0 LDG.E.EL.64 R8, desc[UR4][R18.64] ;  /* 0x0000000412088981 */ /* 0x000ea8000c2e1b00 */
[----:B------:R-:W2:Y:S01]  /*0200*/  @!P0 LDG.E.EL.64 R10, desc[UR4][R16.64] ;  /* 0x00000004100a8981 */ /* 0x000ea2000c2e1b00 */
[----:B0-----:R-:W-:Y:S02]  /*0210*/  IMAD.MOV.U32 R13, RZ, RZ, 0x3e800000 ;  /* 0x3e800000ff0d7424 */ /* 0x001fe400078e00ff */
[----:B---3--:R-:W-:Y:S01]  /*0220*/  FADD R2, R2, 9.9999997473787516356e-06 ;  /* 0x3727c5ac02027421 */ /* 0x008fe20000000000 */
[----:B------:R-:W-:-:S03]  /*0230*/  FADD R3, R3, 9.9999997473787516356e-06 ;  /* 0x3727c5ac03037421 */ /* 0x000fc60000000000 */
[----:B------:R-:W0:Y:S08]  /*0240*/  MUFU.SQRT R20, R2 ;  /* 0x0000000200147308 */ /* 0x000e300000002000 */
[----:B------:R-:W1:Y:S01]  /*0250*/  MUFU.SQRT R14, R3 ;  /* 0x00000003000e7308 */ /* 0x000e620000002000 */
[C---:B0-----:R-:W-:Y:S02]  /*0260*/  FSETP.GT.AND P1, PT, R20.reuse, 8.50705917302346158658e+37, PT ;  /* 0x7e8000001400780b */ /* 0x041fe40003f24000 */
[----:B------:R-:W-:-:S02]  /*0270*/  FSETP.GEU.AND P3, PT, R20, 1.175494350822287508e-38, PT ;  /* 0x008000001400780b */ /* 0x000fc40003f6e000 */
[C---:B-1----:R-:W-:Y:S02]  /*0280*/  FSETP.GT.AND P2, PT, R14.reuse, 8.50705917302346158658e+37, PT ;  /* 0x7e8000000e00780b */ /* 0x042fe40003f44000 */
[----:B------:R-:W-:-:S07]  /*0290*/  FSETP.GEU.AND P4, PT, R14, 1.175494350822287508e-38, PT ;  /* 0x008000000e00780b */ /* 0x000fce0003f8e000 */
[----:B------:R-:W-:-:S04]  /*02a0*/  @P1 FMUL R20, R20, 0.25 ;  /* 0x3e80000014141820 */ /* 0x000fc80000400000 */
[----:B------:R-:W-:Y:S01]  /*02b0*/  @!P3 FMUL R20, R20, 16777216 ;  /* 0x4b8000001414b820 */ /* 0x000fe20000400000 */
[----:B------:R-:W-:-:S04]  /*02c0*/  @P2 FMUL R14, R14, 0.25 ;  /* 0x3e8000000e0e2820 */ /* 0x000fc80000400000 */
[----:B------:R-:W-:Y:S01]  /*02d0*/  @!P4 FMUL R14, R14, 16777216 ;  /* 0x4b8000000e0ec820 */ /* 0x000fe20000400000 */
[----:B------:R-:W0:Y:S01]  /*02e0*/  MUFU.RCP R20, R20 ;  /* 0x0000001400147308 */ /* 0x000e220000001000 */
[----:B------:R-:W-:-:S07]  /*02f0*/  FSEL R3, R13, 1, P1 ;  /* 0x3f8000000d037808 */ /* 0x000fce0000800000 */
[----:B------:R-:W1:Y:S01]  /*0300*/  MUFU.RCP R14, R14 ;  /* 0x0000000e000e7308 */ /* 0x000e620000001000 */
[----:B------:R-:W-:Y:S01]  /*0310*/  FSEL R13, R13, 1, P2 ;  /* 0x3f8000000d0d7808 */ /* 0x000fe20001000000 */
[----:B------:R-:W-:Y:S01]  /*0320*/  @!P3 FMUL R3, R3, 16777216 ;  /* 0x4b8000000303b820 */ /* 0x000fe20000400000 */
[----:B----4-:R-:W-:-:S03]  /*0330*/  FADD R4, -R4, R6 ;  /* 0x0000000604047221 */ /* 0x010fc60000000100 */
[----:B------:R-:W-:Y:S01]  /*0340*/  @!P4 FMUL R13, R13, 16777216 ;  /* 0x4b8000000d0dc820 */ /* 0x000fe20000400000 */
[----:B0-----:R-:W-:Y:S01]  /*0350*/  FMUL R3, R20, R3 ;  /* 0x0000000314037220 */ /* 0x001fe20000400000 */
[----:B------:R-:W-:-:S03]  /*0360*/  FADD R5, -R5, R7 ;  /* 0x0000000705057221 */ /* 0x000fc60000000100 */
[----:B------:R-:W-:Y:S01]  /*0370*/  FMUL R7, R4, R3 ;  /* 0x0000000304077220 */ /* 0x000fe20000400000 */
[----:B-1----:R-:W-:-:S03]  /*0380*/  FMUL R2, R14, R13 ;  /* 0x0000000d0e027220 */ /* 0x002fc60000400000 */
[----:B--2---:R-:W-:Y:S01]  /*0390*/  FFMA R7, R7, R10, R8 ;  /* 0x0000000a07077223 */ /* 0x004fe20000000008 */
[----:B------:R-:W-:Y:S02]  /*03a0*/  FMUL R4, R5, R2 ;  /* 0x0000000205047220 */ /* 0x000fe40000400000 */
[----:B------:R-:W0:Y:S02]  /*03b0*/  LDC.64 R2, c[0x0][0x238] ;  /* 0x00008e00ff027b82 */ /* 0x000e240000000a00 */
[----:B------:R-:W-:Y:S01]  /*03c0*/  FFMA R4, R4, R11, R9 ;  /* 0x0000000b04047223 */ /* 0x000fe20000000009 */
[----:B------:R-:W-:-:S04]  /*03d0*/  FSETP.GTU.AND P1, PT, R7, RZ, PT ;  /* 0x000000ff0700720b */ /* 0x000fc80003f2c000 */
[C---:B------:R-:W-:Y:S02]  /*03e0*/  FSETP.GTU.AND P2, PT, R4.reuse, RZ, PT ;  /* 0x000000ff0400720b */ /* 0x040fe40003f4c000 */
[----:B------:R-:W-:Y:S02]  /*03f0*/  FSEL R6, R7, RZ, P1 ;  /* 0x000000ff07067208 */ /* 0x000fe40000800000 */
[----:B------:R-:W-:Y:S02]  /*0400*/  FSEL R7, R4, RZ, P2 ;  /* 0x000000ff04077208 */ /* 0x000fe40001000000 */
[C---:B------:R-:W-:Y:S02]  /*0410*/  FSETP.GEU.AND P3, PT, R6.reuse, 6, PT ;  /* 0x40c000000600780b */ /* 0x040fe40003f6e000 */
[----:B------:R-:W-:Y:S02]  /*0420*/  FSETP.GEU.AND P4, PT, R7, 6, PT ;  /* 0x40c000000700780b */ /* 0x000fe40003f8e000 */
[----:B------:R-:W-:-:S02]  /*0430*/  FSETP.NAN.AND P1, PT, R6, R6, PT ;  /* 0x000000060600720b */ /* 0x000fc40003f28000 */
[----:B------:R-:W-:Y:S01]  /*0440*/  FSETP.NAN.AND P2, PT, R7, R7, PT ;  /* 0x000000070700720b */ /* 0x000fe20003f48000 */
[----:B0-----:R-:W-:-:S06]  /*0450*/  IMAD.WIDE R2, R0, 0x4, R2 ;  /* 0x0000000400027825 */ /* 0x001fcc00078e0202 */
[----:B------:R-:W-:Y:S02]  /*0460*/  @P3 SEL R6, R6, 0x40c00000, P1 ;  /* 0x40c0000006063807 */ /* 0x000fe40000800000 */
[----:B------:R-:W-:Y:S01]  /*0470*/  @P4 SEL R7, R7, 0x40c00000, P2 ;  /* 0x40c0000007074807 */ /* 0x000fe20001000000 */
[----:B------:R-:W-:Y:S06]  /*0480*/  @P0 EXIT ;  /* 0x000000000000094d */ /* 0x000fec0003800000 */
[----:B------:R-:W-:Y:S01]  /*0490*/  STG.E.64 desc[UR4][R2.64], R6 ;  /* 0x0000000602007986 */ /* 0x000fe2000c101b04 */
[----:B------:R-:W-:Y:S05]  /*04a0*/  EXIT ;  /* 0x000000000000794d */ /* 0x000fea0003800000 */
.L_x_0:
[----:B------:R-:W-:-:S00]  /*04b0*/  BRA `(.L_x_0) ;  /* 0xfffffffc00fc7947 */ /* 0x000fc0000383ffff */
[----:B------:R-:W-:-:S00]  /*04c0*/  NOP ;  /* 0x0000000000007918 */ /* 0x000fc00000000000 */
        /* <DEDUP_REMOVED lines=11> */
.L_x_1:


//--------------------- .nv.global.init           --------------------------
	.section	.nv.global.init,"aw",@progbits
.nv.global.init:
	.type		_$_str,@object
	.size		_$_str,(_$_str_$_2 - _$_str)
_$_str:
        /*0000*/ 	.byte	0x5f, 0x5f, 0x43, 0x55, 0x44, 0x41, 0x5f, 0x46, 0x54, 0x5a, 0x00
	.type		_$_str_$_2,@object
	.size		_$_str_$_2,(.L_1 - _$_str_$_2)
_$_str_$_2:
        /*000b*/ 	.byte	0x5f, 0x5f, 0x43, 0x55, 0x44, 0x41, 0x5f, 0x50, 0x52, 0x45, 0x43, 0x5f, 0x53, 0x51, 0x52, 0x54
        /*001b*/ 	.byte	0x00
.L_1:


//--------------------- .nv.constant0.triton_poi_fused__native_batch_norm_legit_no_training_hardtanh_3 --------------------------
	.section	.nv.constant0.triton_poi_fused__native_batch_norm_legit_no_training_hardtanh_3,"a",@progbits
	.sectionflags	@""
	.align	4
.nv.constant0.triton_poi_fused__native_batch_norm_legit_no_training_hardtanh_3:
	.zero		580
